//
// Generated by NVIDIA NVVM Compiler
//
// Compiler Build ID: CL-36424714
// Cuda compilation tools, release 13.0, V13.0.88
// Based on NVVM 20.0.0
//

.version 9.0
.target sm_100
.address_size 64

	// .globl	_Z24oddEvenTranspositionSortPiii

.visible .entry _Z24oddEvenTranspositionSortPiii(
	.param .u64 .ptr .align 1 _Z24oddEvenTranspositionSortPiii_param_0,
	.param .u32 _Z24oddEvenTranspositionSortPiii_param_1,
	.param .u32 _Z24oddEvenTranspositionSortPiii_param_2
)
{
	.reg .pred 	%p<4>;
	.reg .b32 	%r<13>;
	.reg .b64 	%rd<5>;

	ld.param.u64 	%rd2, [_Z24oddEvenTranspositionSortPiii_param_0];
	ld.param.u32 	%r4, [_Z24oddEvenTranspositionSortPiii_param_1];
	ld.param.u32 	%r5, [_Z24oddEvenTranspositionSortPiii_param_2];
	mov.u32 	%r6, %tid.x;
	mov.u32 	%r7, %ctaid.x;
	mov.u32 	%r8, %ntid.x;
	mad.lo.s32 	%r9, %r7, %r8, %r6;
	shl.b32 	%r10, %r9, 1;
	setp.ne.s32 	%p1, %r5, 0;
	selp.u32 	%r11, 1, 0, %p1;
	or.b32  	%r1, %r10, %r11;
	add.s32 	%r12, %r4, -1;
	setp.ge.s32 	%p2, %r1, %r12;
	@%p2 bra 	$L__BB0_3;
	cvta.to.global.u64 	%rd3, %rd2;
	mul.wide.s32 	%rd4, %r1, 4;
	add.s64 	%rd1, %rd3, %rd4;
	ld.global.u32 	%r2, [%rd1];
	ld.global.u32 	%r3, [%rd1+4];
	setp.le.s32 	%p3, %r2, %r3;
	@%p3 bra 	$L__BB0_3;
	st.global.u32 	[%rd1], %r3;
	st.global.u32 	[%rd1+4], %r2;
$L__BB0_3:
	ret;

}


// ===== COMPILED SASS (sm_100) =====

	.target	sm_100

	.elftype	@"ET_EXEC"


//--------------------- .note.nv.tkinfo           --------------------------
	.section	.note.nv.tkinfo,"",@"SHT_NOTE"
	.sectionflags	@"SHF_NOTE_NV_TKINFO"
	.tkinfo
        /*0018*/ 	.word	0x00000002
        /*0030*/ 	.string	""
        /*0030*/ 	.string	"ptxas"
        /*0030*/ 	.string	"Cuda compilation tools, release 13.0, V13.0.88"
        /*0030*/ 	.string	"Build cuda_13.0.r13.0/compiler.36424714_0"
        /*0030*/ 	.string	"-arch sm_100 -m 64 "



//--------------------- .note.nv.cuinfo           --------------------------
	.section	.note.nv.cuinfo,"",@"SHT_NOTE"
	.sectionflags	@"SHF_NOTE_NV_CUINFO"
        /*0018*/ 	.short	0x0002
        /*001a*/ 	.short	0x0064
        /*001c*/ 	.short	0x0082
	.zero		2


//--------------------- .nv.info                  --------------------------
	.section	.nv.info,"",@"SHT_CUDA_INFO"
	.align	4


	//----- nvinfo : EIATTR_REGCOUNT
	.align		4
        /*0000*/ 	.byte	0x04, 0x2f
        /*0002*/ 	.short	(.L_1 - .L_0)
	.align		4
.L_0:
        /*0004*/ 	.word	index@(_Z24oddEvenTranspositionSortPiii)
        /*0008*/ 	.word	0x00000008


	//----- nvinfo : EIATTR_FRAME_SIZE
	.align		4
.L_1:
        /*000c*/ 	.byte	0x04, 0x11
        /*000e*/ 	.short	(.L_3 - .L_2)
	.align		4
.L_2:
        /*0010*/ 	.word	index@(_Z24oddEvenTranspositionSortPiii)
        /*0014*/ 	.word	0x00000000


	//----- nvinfo : EIATTR_MIN_STACK_SIZE
	.align		4
.L_3:
        /*0018*/ 	.byte	0x04, 0x12
        /*001a*/ 	.short	(.L_5 - .L_4)
	.align		4
.L_4:
        /*001c*/ 	.word	index@(_Z24oddEvenTranspositionSortPiii)
        /*0020*/ 	.word	0x00000000
.L_5:


//--------------------- .nv.compat                --------------------------
	.section	.nv.compat,"",@"SHT_CUDA_COMPAT_INFO"
	.align	4
        /*0000*/ 	.byte	0x02, 0x09, 0x00, 0x00, 0x02, 0x02, 0x01, 0x00, 0x02, 0x05, 0x05, 0x00, 0x03, 0x07, 0x01, 0x01
        /*0010*/ 	.byte	0x02, 0x03, 0x00, 0x00, 0x02, 0x06, 0x01, 0x00, 0x04, 0x0b, 0x08, 0x00, 0x09, 0x00, 0x00, 0x00
        /*0020*/ 	.byte	0x00, 0x00, 0x00, 0x00


//--------------------- .nv.info._Z24oddEvenTranspositionSortPiii --------------------------
	.section	.nv.info._Z24oddEvenTranspositionSortPiii,"",@"SHT_CUDA_INFO"
	.sectionflags	@""
	.align	4


	//----- nvinfo : EIATTR_CUDA_API_VERSION
	.align		4
        /*0000*/ 	.byte	0x04, 0x37
        /*0002*/ 	.short	(.L_7 - .L_6)
.L_6:
        /*0004*/ 	.word	0x00000082


	//----- nvinfo : EIATTR_KPARAM_INFO
	.align		4
.L_7:
        /*0008*/ 	.byte	0x04, 0x17
        /*000a*/ 	.short	(.L_9 - .L_8)
.L_8:
        /*000c*/ 	.word	0x00000000
        /*0010*/ 	.short	0x0002
        /*0012*/ 	.short	0x000c
        /*0014*/ 	.byte	0x00, 0xf0, 0x11, 0x00


	//----- nvinfo : EIATTR_KPARAM_INFO
	.align		4
.L_9:
        /*0018*/ 	.byte	0x04, 0x17
        /*001a*/ 	.short	(.L_11 - .L_10)
.L_10:
        /*001c*/ 	.word	0x00000000
        /*0020*/ 	.short	0x0001
        /*0022*/ 	.short	0x0008
        /*0024*/ 	.byte	0x00, 0xf0, 0x11, 0x00


	//----- nvinfo : EIATTR_KPARAM_INFO
	.align		4
.L_11:
        /*0028*/ 	.byte	0x04, 0x17
        /*002a*/ 	.short	(.L_13 - .L_12)
.L_12:
        /*002c*/ 	.word	0x00000000
        /*0030*/ 	.short	0x0000
        /*0032*/ 	.short	0x0000
        /*0034*/ 	.byte	0x00, 0xf5, 0x21, 0x00


	//----- nvinfo : EIATTR_SPARSE_MMA_MASK
	.align		4
.L_13:
        /*0038*/ 	.byte	0x03, 0x50
        /*003a*/ 	.short	0x0000


	//----- nvinfo : EIATTR_MAXREG_COUNT
	.align		4
        /*003c*/ 	.byte	0x03, 0x1b
        /*003e*/ 	.short	0x00ff


	//----- nvinfo : EIATTR_MERCURY_ISA_VERSION
	.align		4
        /*0040*/ 	.byte	0x03, 0x5f
        /*0042*/ 	.short	0x0101


	//----- nvinfo : EIATTR_VRC_CTA_INIT_COUNT
	.align		4
        /*0044*/ 	.byte	0x02, 0x4a
	.zero		1
	.zero		1


	//----- nvinfo : EIATTR_EXIT_INSTR_OFFSETS
	.align		4
        /*0048*/ 	.byte	0x04, 0x1c
        /*004a*/ 	.short	(.L_15 - .L_14)


	//   ....[0]....
.L_14:
        /*004c*/ 	.word	0x000000b0


	//   ....[1]....
        /*0050*/ 	.word	0x00000120


	//   ....[2]....
        /*0054*/ 	.word	0x00000150


	//----- nvinfo : EIATTR_CBANK_PARAM_SIZE
	.align		4
.L_15:
        /*0058*/ 	.byte	0x03, 0x19
        /*005a*/ 	.short	0x0010


	//----- nvinfo : EIATTR_PARAM_CBANK
	.align		4
        /*005c*/ 	.byte	0x04, 0x0a
        /*005e*/ 	.short	(.L_17 - .L_16)
	.align		4
.L_16:
        /*0060*/ 	.word	index@(.nv.constant0._Z24oddEvenTranspositionSortPiii)
        /*0064*/ 	.short	0x0380
        /*0066*/ 	.short	0x0010


	//----- nvinfo : EIATTR_SW_WAR
	.align		4
.L_17:
        /*0068*/ 	.byte	0x04, 0x36
        /*006a*/ 	.short	(.L_19 - .L_18)
.L_18:
        /*006c*/ 	.word	0x00000008
.L_19:


//--------------------- .nv.callgraph             --------------------------
	.section	.nv.callgraph,"",@"SHT_CUDA_CALLGRAPH"
	.align	4
	.sectionentsize	8
	.align		4
        /*0000*/ 	.word	0x00000000
	.align		4
        /*0004*/ 	.word	0xffffffff
	.align		4
        /*0008*/ 	.word	0x00000000
	.align		4
        /*000c*/ 	.word	0xfffffffe
	.align		4
        /*0010*/ 	.word	0x00000000
	.align		4
        /*0014*/ 	.word	0xfffffffd
	.align		4
        /*0018*/ 	.word	0x00000000
	.align		4
        /*001c*/ 	.word	0xfffffffc


//--------------------- .text._Z24oddEvenTranspositionSortPiii --------------------------
	.section	.text._Z24oddEvenTranspositionSortPiii,"ax",@progbits
	.align	128
        .global         _Z24oddEvenTranspositionSortPiii
        .type           _Z24oddEvenTranspositionSortPiii,@function
        .size           _Z24oddEvenTranspositionSortPiii,(.L_x_1 - _Z24oddEvenTranspositionSortPiii)
        .other          _Z24oddEvenTranspositionSortPiii,@"STO_CUDA_ENTRY STV_DEFAULT"
_Z24oddEvenTranspositionSortPiii:
.text._Z24oddEvenTranspositionSortPiii:
[----:B------:R-:W-:Y:S01]  /*0000*/  LDC R1, c[0x0][0x37c] ;  /* 0x0000df00ff017b82 */ /* 0x000fe20000000800 */
[----:B------:R-:W0:Y:S07]  /*0010*/  S2R R0, SR_TID.X ;  /* 0x0000000000007919 */ /* 0x000e2e0000002100 */
[----:B------:R-:W0:Y:S01]  /*0020*/  S2UR UR6, SR_CTAID.X ;  /* 0x00000000000679c3 */ /* 0x000e220000002500 */
[----:B------:R-:W1:Y:S07]  /*0030*/  LDCU.64 UR4, c[0x0][0x388] ;  /* 0x00007100ff0477ac */ /* 0x000e6e0008000a00 */
[----:B------:R-:W0:Y:S01]  /*0040*/  LDC R3, c[0x0][0x360] ;  /* 0x0000d800ff037b82 */ /* 0x000e220000000800 */
[----:B-1----:R-:W-:-:S02]  /*0050*/  UISETP.NE.AND UP0, UPT, UR5, URZ, UPT ;  /* 0x000000ff0500728c */ /* 0x002fc4000bf05270 */
[----:B------:R-:W-:Y:S02]  /*0060*/  UIADD3 UR4, UPT, UPT, UR4, -0x1, URZ ;  /* 0xffffffff04047890 */ /* 0x000fe4000fffe0ff */
[----:B------:R-:W-:Y:S01]  /*0070*/  USEL UR5, URZ, 0x1, !UP0 ;  /* 0x00000001ff057887 */ /* 0x000fe2000c000000 */
[----:B0-----:R-:W-:-:S05]  /*0080*/  IMAD R0, R3, UR6, R0 ;  /* 0x0000000603007c24 */ /* 0x001fca000f8e0200 */
[----:B------:R-:W-:-:S04]  /*0090*/  LEA R5, R0, UR5, 0x1 ;  /* 0x0000000500057c11 */ /* 0x000fc8000f8e08ff */
[----:B------:R-:W-:-:S13]  /*00a0*/  ISETP.GE.AND P0, PT, R5, UR4, PT ;  /* 0x0000000405007c0c */ /* 0x000fda000bf06270 */
[----:B------:R-:W-:Y:S05]  /*00b0*/  @P0 EXIT ;  /* 0x000000000000094d */ /* 0x000fea0003800000 */
[----:B------:R-:W0:Y:S01]  /*00c0*/  LDC.64 R2, c[0x0][0x380] ;  /* 0x0000e000ff027b82 */ /* 0x000e220000000a00 */
[----:B------:R-:W1:Y:S01]  /*00d0*/  LDCU.64 UR4, c[0x0][0x358] ;  /* 0x00006b00ff0477ac */ /* 0x000e620008000a00 */
[----:B0-----:R-:W-:-:S05]  /*00e0*/  IMAD.WIDE R2, R5, 0x4, R2 ;  /* 0x0000000405027825 */ /* 0x001fca00078e0202 */
[----:B-1----:R-:W2:Y:S04]  /*00f0*/  LDG.E R5, desc[UR4][R2.64] ;  /* 0x0000000402057981 */ /* 0x002ea8000c1e1900 */
[----:B------:R-:W2:Y:S02]  /*0100*/  LDG.E R0, desc[UR4][R2.64+0x4] ;  /* 0x0000040402007981 */ /* 0x000ea4000c1e1900 */
[----:B--2---:R-:W-:-:S13]  /*0110*/  ISETP.GT.AND P0, PT, R5, R0, PT ;  /* 0x000000000500720c */ /* 0x004fda0003f04270 */
[----:B------:R-:W-:Y:S05]  /*0120*/  @!P0 EXIT ;  /* 0x000000000000894d */ /* 0x000fea0003800000 */
[----:B------:R-:W-:Y:S04]  /*0130*/  STG.E desc[UR4][R2.64], R0 ;  /* 0x0000000002007986 */ /* 0x000fe8000c101904 */
[----:B------:R-:W-:Y:S01]  /*0140*/  STG.E desc[UR4][R2.64+0x4], R5 ;  /* 0x0000040502007986 */ /* 0x000fe2000c101904 */
[----:B------:R-:W-:Y:S05]  /*0150*/  EXIT ;  /* 0x000000000000794d */ /* 0x000fea0003800000 */
.L_x_0:
[----:B------:R-:W-:-:S00]  /*0160*/  BRA `(.L_x_0) ;  /* 0xfffffffc00fc7947 */ /* 0x000fc0000383ffff */
[----:B------:R-:W-:-:S00]  /*0170*/  NOP ;  /* 0x0000000000007918 */ /* 0x000fc00000000000 */
        /* <DEDUP_REMOVED lines=8> */
.L_x_1:


//--------------------- .nv.shared.reserved.0     --------------------------
	.section	.nv.shared.reserved.0,"aw",@nobits
	.weak		__nv_reservedSMEM_offset_0_alias
	.size		__nv_reservedSMEM_offset_0_alias, 0, 64
	.other		__nv_reservedSMEM_offset_0_alias,@"STO_CUDA_RESERVED_SHARED STV_DEFAULT"
__nv_reservedSMEM_offset_0_alias:
	.zero		0
	.zero		64


//--------------------- .nv.constant0._Z24oddEvenTranspositionSortPiii --------------------------
	.section	.nv.constant0._Z24oddEvenTranspositionSortPiii,"a",@progbits
	.sectionflags	@""
	.align	4
.nv.constant0._Z24oddEvenTranspositionSortPiii:
	.zero		912


//--------------------- SYMBOLS --------------------------

	.type		.nv.reservedSmem.offset0,@object
	.size		.nv.reservedSmem.offset0,0x4
